//
// Generated by NVIDIA NVVM Compiler
//
// Compiler Build ID: CL-36424714
// Cuda compilation tools, release 13.0, V13.0.88
// Based on NVVM 20.0.0
//

.version 9.0
.target sm_100
.address_size 64

	// .globl	_Z9wave_stepPiiS_

.visible .entry _Z9wave_stepPiiS_(
	.param .u64 .ptr .align 1 _Z9wave_stepPiiS__param_0,
	.param .u32 _Z9wave_stepPiiS__param_1,
	.param .u64 .ptr .align 1 _Z9wave_stepPiiS__param_2
)
{
	.reg .pred 	%p<15>;
	.reg .b32 	%r<31>;
	.reg .b64 	%rd<15>;

	ld.param.u64 	%rd7, [_Z9wave_stepPiiS__param_0];
	ld.param.u32 	%r5, [_Z9wave_stepPiiS__param_1];
	ld.param.u64 	%rd8, [_Z9wave_stepPiiS__param_2];
	cvta.to.global.u64 	%rd1, %rd8;
	cvta.to.global.u64 	%rd2, %rd7;
	mov.u32 	%r6, %ctaid.x;
	mov.u32 	%r7, %ntid.x;
	mov.u32 	%r8, %tid.x;
	mad.lo.s32 	%r1, %r6, %r7, %r8;
	mov.u32 	%r9, %ctaid.y;
	mov.u32 	%r10, %ntid.y;
	mov.u32 	%r11, %tid.y;
	mad.lo.s32 	%r12, %r9, %r10, %r11;
	setp.gt.s32 	%p1, %r1, 511;
	setp.gt.u32 	%p2, %r12, 511;
	or.pred  	%p3, %p1, %p2;
	@%p3 bra 	$L__BB0_14;
	shl.b32 	%r13, %r12, 9;
	add.s32 	%r3, %r13, %r1;
	mul.wide.s32 	%rd9, %r3, 4;
	add.s64 	%rd10, %rd2, %rd9;
	ld.global.u32 	%r14, [%rd10];
	setp.ne.s32 	%p4, %r14, %r5;
	@%p4 bra 	$L__BB0_14;
	add.s32 	%r4, %r5, 1;
	add.s32 	%r15, %r12, -1;
	max.u32 	%r16, %r1, %r15;
	setp.gt.u32 	%p5, %r16, 511;
	@%p5 bra 	$L__BB0_5;
	add.s32 	%r17, %r3, -512;
	mul.wide.u32 	%rd11, %r17, 4;
	add.s64 	%rd3, %rd2, %rd11;
	ld.global.u32 	%r18, [%rd3];
	setp.ne.s32 	%p6, %r18, -2;
	@%p6 bra 	$L__BB0_5;
	st.global.u32 	[%rd3], %r4;
	mov.b32 	%r19, 1;
	st.global.u32 	[%rd1], %r19;
$L__BB0_5:
	setp.gt.u32 	%p7, %r1, 511;
	setp.gt.u32 	%p8, %r12, 510;
	or.pred  	%p9, %p7, %p8;
	@%p9 bra 	$L__BB0_8;
	add.s32 	%r20, %r3, 512;
	mul.wide.u32 	%rd12, %r20, 4;
	add.s64 	%rd4, %rd2, %rd12;
	ld.global.u32 	%r21, [%rd4];
	setp.ne.s32 	%p10, %r21, -2;
	@%p10 bra 	$L__BB0_8;
	st.global.u32 	[%rd4], %r4;
	mov.b32 	%r22, 1;
	st.global.u32 	[%rd1], %r22;
$L__BB0_8:
	add.s32 	%r23, %r1, -1;
	setp.gt.u32 	%p11, %r23, 511;
	@%p11 bra 	$L__BB0_11;
	add.s32 	%r24, %r3, -1;
	mul.wide.u32 	%rd13, %r24, 4;
	add.s64 	%rd5, %rd2, %rd13;
	ld.global.u32 	%r25, [%rd5];
	setp.ne.s32 	%p12, %r25, -2;
	@%p12 bra 	$L__BB0_11;
	st.global.u32 	[%rd5], %r4;
	mov.b32 	%r26, 1;
	st.global.u32 	[%rd1], %r26;
$L__BB0_11:
	add.s32 	%r27, %r1, 1;
	setp.gt.u32 	%p13, %r27, 511;
	@%p13 bra 	$L__BB0_14;
	add.s32 	%r28, %r3, 1;
	mul.wide.u32 	%rd14, %r28, 4;
	add.s64 	%rd6, %rd2, %rd14;
	ld.global.u32 	%r29, [%rd6];
	setp.ne.s32 	%p14, %r29, -2;
	@%p14 bra 	$L__BB0_14;
	st.global.u32 	[%rd6], %r4;
	mov.b32 	%r30, 1;
	st.global.u32 	[%rd1], %r30;
$L__BB0_14:
	ret;

}


// ===== COMPILED SASS (sm_100) =====

	.target	sm_100

	.elftype	@"ET_EXEC"


//--------------------- .note.nv.tkinfo           --------------------------
	.section	.note.nv.tkinfo,"",@"SHT_NOTE"
	.sectionflags	@"SHF_NOTE_NV_TKINFO"
	.tkinfo
        /*0018*/ 	.word	0x00000002
        /*0030*/ 	.string	""
        /*0030*/ 	.string	"ptxas"
        /*0030*/ 	.string	"Cuda compilation tools, release 13.0, V13.0.88"
        /*0030*/ 	.string	"Build cuda_13.0.r13.0/compiler.36424714_0"
        /*0030*/ 	.string	"-arch sm_100 -m 64 "



//--------------------- .note.nv.cuinfo           --------------------------
	.section	.note.nv.cuinfo,"",@"SHT_NOTE"
	.sectionflags	@"SHF_NOTE_NV_CUINFO"
        /*0018*/ 	.short	0x0002
        /*001a*/ 	.short	0x0064
        /*001c*/ 	.short	0x0082
	.zero		2


//--------------------- .nv.info                  --------------------------
	.section	.nv.info,"",@"SHT_CUDA_INFO"
	.align	4


	//----- nvinfo : EIATTR_REGCOUNT
	.align		4
        /*0000*/ 	.byte	0x04, 0x2f
        /*0002*/ 	.short	(.L_1 - .L_0)
	.align		4
.L_0:
        /*0004*/ 	.word	index@(_Z9wave_stepPiiS_)
        /*0008*/ 	.word	0x0000000e


	//----- nvinfo : EIATTR_FRAME_SIZE
	.align		4
.L_1:
        /*000c*/ 	.byte	0x04, 0x11
        /*000e*/ 	.short	(.L_3 - .L_2)
	.align		4
.L_2:
        /*0010*/ 	.word	index@(_Z9wave_stepPiiS_)
        /*0014*/ 	.word	0x00000000


	//----- nvinfo : EIATTR_MIN_STACK_SIZE
	.align		4
.L_3:
        /*0018*/ 	.byte	0x04, 0x12
        /*001a*/ 	.short	(.L_5 - .L_4)
	.align		4
.L_4:
        /*001c*/ 	.word	index@(_Z9wave_stepPiiS_)
        /*0020*/ 	.word	0x00000000
.L_5:


//--------------------- .nv.compat                --------------------------
	.section	.nv.compat,"",@"SHT_CUDA_COMPAT_INFO"
	.align	4
        /*0000*/ 	.byte	0x02, 0x09, 0x00, 0x00, 0x02, 0x02, 0x01, 0x00, 0x02, 0x05, 0x05, 0x00, 0x03, 0x07, 0x01, 0x01
        /*0010*/ 	.byte	0x02, 0x03, 0x00, 0x00, 0x02, 0x06, 0x01, 0x00, 0x04, 0x0b, 0x08, 0x00, 0x09, 0x00, 0x00, 0x00
        /*0020*/ 	.byte	0x00, 0x00, 0x00, 0x00


//--------------------- .nv.info._Z9wave_stepPiiS_ --------------------------
	.section	.nv.info._Z9wave_stepPiiS_,"",@"SHT_CUDA_INFO"
	.sectionflags	@""
	.align	4


	//----- nvinfo : EIATTR_CUDA_API_VERSION
	.align		4
        /*0000*/ 	.byte	0x04, 0x37
        /*0002*/ 	.short	(.L_7 - .L_6)
.L_6:
        /*0004*/ 	.word	0x00000082


	//----- nvinfo : EIATTR_KPARAM_INFO
	.align		4
.L_7:
        /*0008*/ 	.byte	0x04, 0x17
        /*000a*/ 	.short	(.L_9 - .L_8)
.L_8:
        /*000c*/ 	.word	0x00000000
        /*0010*/ 	.short	0x0002
        /*0012*/ 	.short	0x0010
        /*0014*/ 	.byte	0x00, 0xf5, 0x21, 0x00


	//----- nvinfo : EIATTR_KPARAM_INFO
	.align		4
.L_9:
        /*0018*/ 	.byte	0x04, 0x17
        /*001a*/ 	.short	(.L_11 - .L_10)
.L_10:
        /*001c*/ 	.word	0x00000000
        /*0020*/ 	.short	0x0001
        /*0022*/ 	.short	0x0008
        /*0024*/ 	.byte	0x00, 0xf0, 0x11, 0x00


	//----- nvinfo : EIATTR_KPARAM_INFO
	.align		4
.L_11:
        /*0028*/ 	.byte	0x04, 0x17
        /*002a*/ 	.short	(.L_13 - .L_12)
.L_12:
        /*002c*/ 	.word	0x00000000
        /*0030*/ 	.short	0x0000
        /*0032*/ 	.short	0x0000
        /*0034*/ 	.byte	0x00, 0xf5, 0x21, 0x00


	//----- nvinfo : EIATTR_SPARSE_MMA_MASK
	.align		4
.L_13:
        /*0038*/ 	.byte	0x03, 0x50
        /*003a*/ 	.short	0x0000


	//----- nvinfo : EIATTR_MAXREG_COUNT
	.align		4
        /*003c*/ 	.byte	0x03, 0x1b
        /*003e*/ 	.short	0x00ff


	//----- nvinfo : EIATTR_MERCURY_ISA_VERSION
	.align		4
        /*0040*/ 	.byte	0x03, 0x5f
        /*0042*/ 	.short	0x0101


	//----- nvinfo : EIATTR_VRC_CTA_INIT_COUNT
	.align		4
        /*0044*/ 	.byte	0x02, 0x4a
	.zero		1
	.zero		1


	//----- nvinfo : EIATTR_EXIT_INSTR_OFFSETS
	.align		4
        /*0048*/ 	.byte	0x04, 0x1c
        /*004a*/ 	.short	(.L_15 - .L_14)


	//   ....[0]....
.L_14:
        /*004c*/ 	.word	0x000000b0


	//   ....[1]....
        /*0050*/ 	.word	0x00000130


	//   ....[2]....
        /*0054*/ 	.word	0x000003e0


	//   ....[3]....
        /*0058*/ 	.word	0x00000430


	//   ....[4]....
        /*005c*/ 	.word	0x00000480


	//----- nvinfo : EIATTR_CRS_STACK_SIZE
	.align		4
.L_15:
        /*0060*/ 	.byte	0x04, 0x1e
        /*0062*/ 	.short	(.L_17 - .L_16)
.L_16:
        /*0064*/ 	.word	0x00000000


	//----- nvinfo : EIATTR_CBANK_PARAM_SIZE
	.align		4
.L_17:
        /*0068*/ 	.byte	0x03, 0x19
        /*006a*/ 	.short	0x0018


	//----- nvinfo : EIATTR_PARAM_CBANK
	.align		4
        /*006c*/ 	.byte	0x04, 0x0a
        /*006e*/ 	.short	(.L_19 - .L_18)
	.align		4
.L_18:
        /*0070*/ 	.word	index@(.nv.constant0._Z9wave_stepPiiS_)
        /*0074*/ 	.short	0x0380
        /*0076*/ 	.short	0x0018


	//----- nvinfo : EIATTR_SW_WAR
	.align		4
.L_19:
        /*0078*/ 	.byte	0x04, 0x36
        /*007a*/ 	.short	(.L_21 - .L_20)
.L_20:
        /*007c*/ 	.word	0x00000008
.L_21:


//--------------------- .nv.callgraph             --------------------------
	.section	.nv.callgraph,"",@"SHT_CUDA_CALLGRAPH"
	.align	4
	.sectionentsize	8
	.align		4
        /*0000*/ 	.word	0x00000000
	.align		4
        /*0004*/ 	.word	0xffffffff
	.align		4
        /*0008*/ 	.word	0x00000000
	.align		4
        /*000c*/ 	.word	0xfffffffe
	.align		4
        /*0010*/ 	.word	0x00000000
	.align		4
        /*0014*/ 	.word	0xfffffffd
	.align		4
        /*0018*/ 	.word	0x00000000
	.align		4
        /*001c*/ 	.word	0xfffffffc


//--------------------- .text._Z9wave_stepPiiS_   --------------------------
	.section	.text._Z9wave_stepPiiS_,"ax",@progbits
	.align	128
        .global         _Z9wave_stepPiiS_
        .type           _Z9wave_stepPiiS_,@function
        .size           _Z9wave_stepPiiS_,(.L_x_7 - _Z9wave_stepPiiS_)
        .other          _Z9wave_stepPiiS_,@"STO_CUDA_ENTRY STV_DEFAULT"
_Z9wave_stepPiiS_:
.text._Z9wave_stepPiiS_:
[----:B------:R-:W-:Y:S01]  /*0000*/  LDC R1, c[0x0][0x37c] ;  /* 0x0000df00ff017b82 */ /* 0x000fe20000000800 */
[----:B------:R-:W0:Y:S07]  /*0010*/  S2R R2, SR_TID.Y ;  /* 0x0000000000027919 */ /* 0x000e2e0000002200 */
[----:B------:R-:W1:Y:S01]  /*0020*/  LDC R0, c[0x0][0x360] ;  /* 0x0000d800ff007b82 */ /* 0x000e620000000800 */
[----:B------:R-:W1:Y:S07]  /*0030*/  S2R R3, SR_TID.X ;  /* 0x0000000000037919 */ /* 0x000e6e0000002100 */
[----:B------:R-:W0:Y:S08]  /*0040*/  S2UR UR5, SR_CTAID.Y ;  /* 0x00000000000579c3 */ /* 0x000e300000002600 */
[----:B------:R-:W0:Y:S08]  /*0050*/  LDC R9, c[0x0][0x364] ;  /* 0x0000d900ff097b82 */ /* 0x000e300000000800 */
[----:B------:R-:W1:Y:S01]  /*0060*/  S2UR UR4, SR_CTAID.X ;  /* 0x00000000000479c3 */ /* 0x000e620000002500 */
[----:B0-----:R-:W-:-:S05]  /*0070*/  IMAD R9, R9, UR5, R2 ;  /* 0x0000000509097c24 */ /* 0x001fca000f8e0202 */
[----:B------:R-:W-:Y:S01]  /*0080*/  ISETP.GT.U32.AND P0, PT, R9, 0x1ff, PT ;  /* 0x000001ff0900780c */ /* 0x000fe20003f04070 */
[----:B-1----:R-:W-:-:S05]  /*0090*/  IMAD R0, R0, UR4, R3 ;  /* 0x0000000400007c24 */ /* 0x002fca000f8e0203 */
[----:B------:R-:W-:-:S13]  /*00a0*/  ISETP.GT.OR P0, PT, R0, 0x1ff, P0 ;  /* 0x000001ff0000780c */ /* 0x000fda0000704670 */
[----:B------:R-:W-:Y:S05]  /*00b0*/  @P0 EXIT ;  /* 0x000000000000094d */ /* 0x000fea0003800000 */
[----:B------:R-:W0:Y:S01]  /*00c0*/  LDC.64 R2, c[0x0][0x380] ;  /* 0x0000e000ff027b82 */ /* 0x000e220000000a00 */
[----:B------:R-:W1:Y:S01]  /*00d0*/  LDCU.64 UR4, c[0x0][0x358] ;  /* 0x00006b00ff0477ac */ /* 0x000e620008000a00 */
[----:B------:R-:W-:-:S06]  /*00e0*/  IMAD R5, R9, 0x200, R0 ;  /* 0x0000020009057824 */ /* 0x000fcc00078e0200 */
[----:B------:R-:W2:Y:S01]  /*00f0*/  LDC R11, c[0x0][0x388] ;  /* 0x0000e200ff0b7b82 */ /* 0x000ea20000000800 */
[----:B0-----:R-:W-:-:S06]  /*0100*/  IMAD.WIDE R6, R5, 0x4, R2 ;  /* 0x0000000405067825 */ /* 0x001fcc00078e0202 */
[----:B-1----:R-:W2:Y:S02]  /*0110*/  LDG.E R6, desc[UR4][R6.64] ;  /* 0x0000000406067981 */ /* 0x002ea4000c1e1900 */
[----:B--2---:R-:W-:-:S13]  /*0120*/  ISETP.NE.AND P0, PT, R6, R11, PT ;  /* 0x0000000b0600720c */ /* 0x004fda0003f05270 */
[----:B------:R-:W-:Y:S05]  /*0130*/  @P0 EXIT ;  /* 0x000000000000094d */ /* 0x000fea0003800000 */
[C---:B------:R-:W-:Y:S01]  /*0140*/  VIADDMNMX.U32 R4, R9.reuse, 0xffffffff, R0, !PT ;  /* 0xffffffff09047846 */ /* 0x040fe20007800000 */
[C---:B------:R-:W-:Y:S01]  /*0150*/  VIADD R6, R0.reuse, 0xffffffff ;  /* 0xffffffff00067836 */ /* 0x040fe20000000000 */
[----:B------:R-:W-:Y:S01]  /*0160*/  ISETP.GT.U32.AND P0, PT, R9, 0x1fe, PT ;  /* 0x000001fe0900780c */ /* 0x000fe20003f04070 */
[----:B------:R-:W-:Y:S01]  /*0170*/  VIADD R7, R0, 0x1 ;  /* 0x0000000100077836 */ /* 0x000fe20000000000 */
[----:B------:R-:W-:Y:S01]  /*0180*/  ISETP.GT.U32.AND P1, PT, R4, 0x1ff, PT ;  /* 0x000001ff0400780c */ /* 0x000fe20003f24070 */
[----:B------:R-:W-:Y:S01]  /*0190*/  BSSY.RECONVERGENT B0, `(.L_x_0) ;  /* 0x000000e000007945 */ /* 0x000fe20003800200 */
[----:B------:R-:W-:Y:S02]  /*01a0*/  ISETP.GT.U32.OR P0, PT, R0, 0x1ff, P0 ;  /* 0x000001ff0000780c */ /* 0x000fe40000704470 */
[----:B------:R-:W-:Y:S02]  /*01b0*/  ISETP.GT.U32.AND P2, PT, R6, 0x1ff, PT ;  /* 0x000001ff0600780c */ /* 0x000fe40003f44070 */
[----:B------:R-:W-:-:S02]  /*01c0*/  ISETP.GT.U32.AND P3, PT, R7, 0x1ff, PT ;  /* 0x000001ff0700780c */ /* 0x000fc40003f64070 */
[----:B------:R-:W-:-:S05]  /*01d0*/  IADD3 R0, PT, PT, R11, 0x1, RZ ;  /* 0x000000010b007810 */ /* 0x000fca0007ffe0ff */
[----:B------:R-:W-:Y:S06]  /*01e0*/  @P1 BRA `(.L_x_1) ;  /* 0x0000000000201947 */ /* 0x000fec0003800000 */
[----:B------:R-:W-:-:S04]  /*01f0*/  VIADD R7, R5, 0xfffffe00 ;  /* 0xfffffe0005077836 */ /* 0x000fc80000000000 */
[----:B------:R-:W-:-:S05]  /*0200*/  IMAD.WIDE.U32 R6, R7, 0x4, R2 ;  /* 0x0000000407067825 */ /* 0x000fca00078e0002 */
[----:B------:R-:W2:Y:S02]  /*0210*/  LDG.E R4, desc[UR4][R6.64] ;  /* 0x0000000406047981 */ /* 0x000ea4000c1e1900 */
[----:B--2---:R-:W-:-:S13]  /*0220*/  ISETP.NE.AND P1, PT, R4, -0x2, PT ;  /* 0xfffffffe0400780c */ /* 0x004fda0003f25270 */
[----:B------:R-:W0:Y:S01]  /*0230*/  @!P1 LDC.64 R8, c[0x0][0x390] ;  /* 0x0000e400ff089b82 */ /* 0x000e220000000a00 */
[----:B------:R-:W-:Y:S01]  /*0240*/  @!P1 IMAD.MOV.U32 R11, RZ, RZ, 0x1 ;  /* 0x00000001ff0b9424 */ /* 0x000fe200078e00ff */
[----:B------:R1:W-:Y:S04]  /*0250*/  @!P1 STG.E desc[UR4][R6.64], R0 ;  /* 0x0000000006009986 */ /* 0x0003e8000c101904 */
[----:B0-----:R1:W-:Y:S02]  /*0260*/  @!P1 STG.E desc[UR4][R8.64], R11 ;  /* 0x0000000b08009986 */ /* 0x0013e4000c101904 */
.L_x_1:
[----:B------:R-:W-:Y:S05]  /*0270*/  BSYNC.RECONVERGENT B0 ;  /* 0x0000000000007941 */ /* 0x000fea0003800200 */
.L_x_0:
[----:B------:R-:W-:Y:S04]  /*0280*/  BSSY.RECONVERGENT B0, `(.L_x_2) ;  /* 0x000000a000007945 */ /* 0x000fe80003800200 */
[----:B------:R-:W-:Y:S05]  /*0290*/  @P0 BRA `(.L_x_3) ;  /* 0x0000000000200947 */ /* 0x000fea0003800000 */
[----:B-1----:R-:W-:-:S05]  /*02a0*/  IADD3 R7, PT, PT, R5, 0x200, RZ ;  /* 0x0000020005077810 */ /* 0x002fca0007ffe0ff */
[----:B------:R-:W-:-:S05]  /*02b0*/  IMAD.WIDE.U32 R6, R7, 0x4, R2 ;  /* 0x0000000407067825 */ /* 0x000fca00078e0002 */
[----:B------:R-:W2:Y:S02]  /*02c0*/  LDG.E R4, desc[UR4][R6.64] ;  /* 0x0000000406047981 */ /* 0x000ea4000c1e1900 */
[----:B--2---:R-:W-:-:S13]  /*02d0*/  ISETP.NE.AND P0, PT, R4, -0x2, PT ;  /* 0xfffffffe0400780c */ /* 0x004fda0003f05270 */
[----:B------:R-:W0:Y:S01]  /*02e0*/  @!P0 LDC.64 R8, c[0x0][0x390] ;  /* 0x0000e400ff088b82 */ /* 0x000e220000000a00 */
[----:B------:R-:W-:Y:S01]  /*02f0*/  @!P0 IMAD.MOV.U32 R11, RZ, RZ, 0x1 ;  /* 0x00000001ff0b8424 */ /* 0x000fe200078e00ff */
[----:B------:R2:W-:Y:S04]  /*0300*/  @!P0 STG.E desc[UR4][R6.64], R0 ;  /* 0x0000000006008986 */ /* 0x0005e8000c101904 */
[----:B0-----:R2:W-:Y:S02]  /*0310*/  @!P0 STG.E desc[UR4][R8.64], R11 ;  /* 0x0000000b08008986 */ /* 0x0015e4000c101904 */
.L_x_3:
[----:B------:R-:W-:Y:S05]  /*0320*/  BSYNC.RECONVERGENT B0 ;  /* 0x0000000000007941 */ /* 0x000fea0003800200 */
.L_x_2:
[----:B------:R-:W-:Y:S04]  /*0330*/  BSSY.RECONVERGENT B0, `(.L_x_4) ;  /* 0x000000a000007945 */ /* 0x000fe80003800200 */
[----:B------:R-:W-:Y:S05]  /*0340*/  @P2 BRA `(.L_x_5) ;  /* 0x0000000000202947 */ /* 0x000fea0003800000 */
[----:B-12---:R-:W-:-:S04]  /*0350*/  VIADD R7, R5, 0xffffffff ;  /* 0xffffffff05077836 */ /* 0x006fc80000000000 */
[----:B------:R-:W-:-:S05]  /*0360*/  IMAD.WIDE.U32 R6, R7, 0x4, R2 ;  /* 0x0000000407067825 */ /* 0x000fca00078e0002 */
[----:B------:R-:W2:Y:S02]  /*0370*/  LDG.E R4, desc[UR4][R6.64] ;  /* 0x0000000406047981 */ /* 0x000ea4000c1e1900 */
[----:B--2---:R-:W-:-:S13]  /*0380*/  ISETP.NE.AND P0, PT, R4, -0x2, PT ;  /* 0xfffffffe0400780c */ /* 0x004fda0003f05270 */
[----:B------:R-:W0:Y:S01]  /*0390*/  @!P0 LDC.64 R8, c[0x0][0x390] ;  /* 0x0000e400ff088b82 */ /* 0x000e220000000a00 */
[----:B------:R-:W-:Y:S01]  /*03a0*/  @!P0 MOV R11, 0x1 ;  /* 0x00000001000b8802 */ /* 0x000fe20000000f00 */
[----:B------:R3:W-:Y:S04]  /*03b0*/  @!P0 STG.E desc[UR4][R6.64], R0 ;  /* 0x0000000006008986 */ /* 0x0007e8000c101904 */
[----:B0-----:R3:W-:Y:S02]  /*03c0*/  @!P0 STG.E desc[UR4][R8.64], R11 ;  /* 0x0000000b08008986 */ /* 0x0017e4000c101904 */
.L_x_5:
[----:B------:R-:W-:Y:S05]  /*03d0*/  BSYNC.RECONVERGENT B0 ;  /* 0x0000000000007941 */ /* 0x000fea0003800200 */
.L_x_4:
[----:B------:R-:W-:Y:S05]  /*03e0*/  @P3 EXIT ;  /* 0x000000000000394d */ /* 0x000fea0003800000 */
[----:B------:R-:W-:-:S04]  /*03f0*/  VIADD R5, R5, 0x1 ;  /* 0x0000000105057836 */ /* 0x000fc80000000000 */
[----:B------:R-:W-:-:S05]  /*0400*/  IMAD.WIDE.U32 R2, R5, 0x4, R2 ;  /* 0x0000000405027825 */ /* 0x000fca00078e0002 */
[----:B------:R-:W4:Y:S02]  /*0410*/  LDG.E R4, desc[UR4][R2.64] ;  /* 0x0000000402047981 */ /* 0x000f24000c1e1900 */
[----:B----4-:R-:W-:-:S13]  /*0420*/  ISETP.NE.AND P0, PT, R4, -0x2, PT ;  /* 0xfffffffe0400780c */ /* 0x010fda0003f05270 */
[----:B------:R-:W-:Y:S05]  /*0430*/  @P0 EXIT ;  /* 0x000000000000094d */ /* 0x000fea0003800000 */
[----:B------:R-:W0:Y:S01]  /*0440*/  LDC.64 R4, c[0x0][0x390] ;  /* 0x0000e400ff047b82 */ /* 0x000e220000000a00 */
[----:B-123--:R-:W-:Y:S01]  /*0450*/  HFMA2 R7, -RZ, RZ, 0, 5.9604644775390625e-08 ;  /* 0x00000001ff077431 */ /* 0x00efe200000001ff */
[----:B------:R-:W-:Y:S04]  /*0460*/  STG.E desc[UR4][R2.64], R0 ;  /* 0x0000000002007986 */ /* 0x000fe8000c101904 */
[----:B0-----:R-:W-:Y:S01]  /*0470*/  STG.E desc[UR4][R4.64], R7 ;  /* 0x0000000704007986 */ /* 0x001fe2000c101904 */
[----:B------:R-:W-:Y:S05]  /*0480*/  EXIT ;  /* 0x000000000000794d */ /* 0x000fea0003800000 */
.L_x_6:
[----:B------:R-:W-:-:S00]  /*0490*/  BRA `(.L_x_6) ;  /* 0xfffffffc00fc7947 */ /* 0x000fc0000383ffff */
[----:B------:R-:W-:-:S00]  /*04a0*/  NOP ;  /* 0x0000000000007918 */ /* 0x000fc00000000000 */
        /* <DEDUP_REMOVED lines=13> */
.L_x_7:


//--------------------- .nv.shared.reserved.0     --------------------------
	.section	.nv.shared.reserved.0,"aw",@nobits
	.weak		__nv_reservedSMEM_offset_0_alias
	.size		__nv_reservedSMEM_offset_0_alias, 0, 64
	.other		__nv_reservedSMEM_offset_0_alias,@"STO_CUDA_RESERVED_SHARED STV_DEFAULT"
__nv_reservedSMEM_offset_0_alias:
	.zero		0
	.zero		64


//--------------------- .nv.constant0._Z9wave_stepPiiS_ --------------------------
	.section	.nv.constant0._Z9wave_stepPiiS_,"a",@progbits
	.sectionflags	@""
	.align	4
.nv.constant0._Z9wave_stepPiiS_:
	.zero		920


//--------------------- SYMBOLS --------------------------

	.type		.nv.reservedSmem.offset0,@object
	.size		.nv.reservedSmem.offset0,0x4
